//
// Generated by NVIDIA NVVM Compiler
//
// Compiler Build ID: CL-36424714
// Cuda compilation tools, release 13.0, V13.0.88
// Based on NVVM 20.0.0
//

.version 9.0
.target sm_100
.address_size 64

	// .globl	_Z24reduccion_memoria_globalPfii

.visible .entry _Z24reduccion_memoria_globalPfii(
	.param .u64 .ptr .align 1 _Z24reduccion_memoria_globalPfii_param_0,
	.param .u32 _Z24reduccion_memoria_globalPfii_param_1,
	.param .u32 _Z24reduccion_memoria_globalPfii_param_2
)
{
	.reg .pred 	%p<2>;
	.reg .b32 	%r<8>;
	.reg .b32 	%f<4>;
	.reg .b64 	%rd<7>;

	ld.param.u64 	%rd1, [_Z24reduccion_memoria_globalPfii_param_0];
	ld.param.u32 	%r3, [_Z24reduccion_memoria_globalPfii_param_1];
	ld.param.u32 	%r4, [_Z24reduccion_memoria_globalPfii_param_2];
	mov.u32 	%r5, %ctaid.x;
	mov.u32 	%r6, %ntid.x;
	mov.u32 	%r7, %tid.x;
	mad.lo.s32 	%r1, %r5, %r6, %r7;
	add.s32 	%r2, %r3, %r1;
	setp.ge.s32 	%p1, %r2, %r4;
	@%p1 bra 	$L__BB0_2;
	cvta.to.global.u64 	%rd2, %rd1;
	mul.wide.s32 	%rd3, %r2, 4;
	add.s64 	%rd4, %rd2, %rd3;
	ld.global.f32 	%f1, [%rd4];
	mul.wide.s32 	%rd5, %r1, 4;
	add.s64 	%rd6, %rd2, %rd5;
	ld.global.f32 	%f2, [%rd6];
	add.f32 	%f3, %f1, %f2;
	st.global.f32 	[%rd6], %f3;
$L__BB0_2:
	ret;

}


// ===== COMPILED SASS (sm_100) =====

	.target	sm_100

	.elftype	@"ET_EXEC"


//--------------------- .note.nv.tkinfo           --------------------------
	.section	.note.nv.tkinfo,"",@"SHT_NOTE"
	.sectionflags	@"SHF_NOTE_NV_TKINFO"
	.tkinfo
        /*0018*/ 	.word	0x00000002
        /*0030*/ 	.string	""
        /*0030*/ 	.string	"ptxas"
        /*0030*/ 	.string	"Cuda compilation tools, release 13.0, V13.0.88"
        /*0030*/ 	.string	"Build cuda_13.0.r13.0/compiler.36424714_0"
        /*0030*/ 	.string	"-arch sm_100 -m 64 "



//--------------------- .note.nv.cuinfo           --------------------------
	.section	.note.nv.cuinfo,"",@"SHT_NOTE"
	.sectionflags	@"SHF_NOTE_NV_CUINFO"
        /*0018*/ 	.short	0x0002
        /*001a*/ 	.short	0x0064
        /*001c*/ 	.short	0x0082
	.zero		2


//--------------------- .nv.info                  --------------------------
	.section	.nv.info,"",@"SHT_CUDA_INFO"
	.align	4


	//----- nvinfo : EIATTR_REGCOUNT
	.align		4
        /*0000*/ 	.byte	0x04, 0x2f
        /*0002*/ 	.short	(.L_1 - .L_0)
	.align		4
.L_0:
        /*0004*/ 	.word	index@(_Z24reduccion_memoria_globalPfii)
        /*0008*/ 	.word	0x0000000a


	//----- nvinfo : EIATTR_FRAME_SIZE
	.align		4
.L_1:
        /*000c*/ 	.byte	0x04, 0x11
        /*000e*/ 	.short	(.L_3 - .L_2)
	.align		4
.L_2:
        /*0010*/ 	.word	index@(_Z24reduccion_memoria_globalPfii)
        /*0014*/ 	.word	0x00000000


	//----- nvinfo : EIATTR_MIN_STACK_SIZE
	.align		4
.L_3:
        /*0018*/ 	.byte	0x04, 0x12
        /*001a*/ 	.short	(.L_5 - .L_4)
	.align		4
.L_4:
        /*001c*/ 	.word	index@(_Z24reduccion_memoria_globalPfii)
        /*0020*/ 	.word	0x00000000
.L_5:


//--------------------- .nv.compat                --------------------------
	.section	.nv.compat,"",@"SHT_CUDA_COMPAT_INFO"
	.align	4
        /*0000*/ 	.byte	0x02, 0x09, 0x00, 0x00, 0x02, 0x02, 0x01, 0x00, 0x02, 0x05, 0x05, 0x00, 0x03, 0x07, 0x01, 0x01
        /*0010*/ 	.byte	0x02, 0x03, 0x00, 0x00, 0x02, 0x06, 0x01, 0x00, 0x04, 0x0b, 0x08, 0x00, 0x09, 0x00, 0x00, 0x00
        /*0020*/ 	.byte	0x00, 0x00, 0x00, 0x00


//--------------------- .nv.info._Z24reduccion_memoria_globalPfii --------------------------
	.section	.nv.info._Z24reduccion_memoria_globalPfii,"",@"SHT_CUDA_INFO"
	.sectionflags	@""
	.align	4


	//----- nvinfo : EIATTR_CUDA_API_VERSION
	.align		4
        /*0000*/ 	.byte	0x04, 0x37
        /*0002*/ 	.short	(.L_7 - .L_6)
.L_6:
        /*0004*/ 	.word	0x00000082


	//----- nvinfo : EIATTR_KPARAM_INFO
	.align		4
.L_7:
        /*0008*/ 	.byte	0x04, 0x17
        /*000a*/ 	.short	(.L_9 - .L_8)
.L_8:
        /*000c*/ 	.word	0x00000000
        /*0010*/ 	.short	0x0002
        /*0012*/ 	.short	0x000c
        /*0014*/ 	.byte	0x00, 0xf0, 0x11, 0x00


	//----- nvinfo : EIATTR_KPARAM_INFO
	.align		4
.L_9:
        /*0018*/ 	.byte	0x04, 0x17
        /*001a*/ 	.short	(.L_11 - .L_10)
.L_10:
        /*001c*/ 	.word	0x00000000
        /*0020*/ 	.short	0x0001
        /*0022*/ 	.short	0x0008
        /*0024*/ 	.byte	0x00, 0xf0, 0x11, 0x00


	//----- nvinfo : EIATTR_KPARAM_INFO
	.align		4
.L_11:
        /*0028*/ 	.byte	0x04, 0x17
        /*002a*/ 	.short	(.L_13 - .L_12)
.L_12:
        /*002c*/ 	.word	0x00000000
        /*0030*/ 	.short	0x0000
        /*0032*/ 	.short	0x0000
        /*0034*/ 	.byte	0x00, 0xf5, 0x21, 0x00


	//----- nvinfo : EIATTR_SPARSE_MMA_MASK
	.align		4
.L_13:
        /*0038*/ 	.byte	0x03, 0x50
        /*003a*/ 	.short	0x0000


	//----- nvinfo : EIATTR_MAXREG_COUNT
	.align		4
        /*003c*/ 	.byte	0x03, 0x1b
        /*003e*/ 	.short	0x00ff


	//----- nvinfo : EIATTR_MERCURY_ISA_VERSION
	.align		4
        /*0040*/ 	.byte	0x03, 0x5f
        /*0042*/ 	.short	0x0101


	//----- nvinfo : EIATTR_VRC_CTA_INIT_COUNT
	.align		4
        /*0044*/ 	.byte	0x02, 0x4a
	.zero		1
	.zero		1


	//----- nvinfo : EIATTR_EXIT_INSTR_OFFSETS
	.align		4
        /*0048*/ 	.byte	0x04, 0x1c
        /*004a*/ 	.short	(.L_15 - .L_14)


	//   ....[0]....
.L_14:
        /*004c*/ 	.word	0x00000080


	//   ....[1]....
        /*0050*/ 	.word	0x00000110


	//----- nvinfo : EIATTR_CBANK_PARAM_SIZE
	.align		4
.L_15:
        /*0054*/ 	.byte	0x03, 0x19
        /*0056*/ 	.short	0x0010


	//----- nvinfo : EIATTR_PARAM_CBANK
	.align		4
        /*0058*/ 	.byte	0x04, 0x0a
        /*005a*/ 	.short	(.L_17 - .L_16)
	.align		4
.L_16:
        /*005c*/ 	.word	index@(.nv.constant0._Z24reduccion_memoria_globalPfii)
        /*0060*/ 	.short	0x0380
        /*0062*/ 	.short	0x0010


	//----- nvinfo : EIATTR_SW_WAR
	.align		4
.L_17:
        /*0064*/ 	.byte	0x04, 0x36
        /*0066*/ 	.short	(.L_19 - .L_18)
.L_18:
        /*0068*/ 	.word	0x00000008
.L_19:


//--------------------- .nv.callgraph             --------------------------
	.section	.nv.callgraph,"",@"SHT_CUDA_CALLGRAPH"
	.align	4
	.sectionentsize	8
	.align		4
        /*0000*/ 	.word	0x00000000
	.align		4
        /*0004*/ 	.word	0xffffffff
	.align		4
        /*0008*/ 	.word	0x00000000
	.align		4
        /*000c*/ 	.word	0xfffffffe
	.align		4
        /*0010*/ 	.word	0x00000000
	.align		4
        /*0014*/ 	.word	0xfffffffd
	.align		4
        /*0018*/ 	.word	0x00000000
	.align		4
        /*001c*/ 	.word	0xfffffffc


//--------------------- .text._Z24reduccion_memoria_globalPfii --------------------------
	.section	.text._Z24reduccion_memoria_globalPfii,"ax",@progbits
	.align	128
        .global         _Z24reduccion_memoria_globalPfii
        .type           _Z24reduccion_memoria_globalPfii,@function
        .size           _Z24reduccion_memoria_globalPfii,(.L_x_1 - _Z24reduccion_memoria_globalPfii)
        .other          _Z24reduccion_memoria_globalPfii,@"STO_CUDA_ENTRY STV_DEFAULT"
_Z24reduccion_memoria_globalPfii:
.text._Z24reduccion_memoria_globalPfii:
[----:B------:R-:W-:Y:S01]  /*0000*/  LDC R1, c[0x0][0x37c] ;  /* 0x0000df00ff017b82 */ /* 0x000fe20000000800 */
[----:B------:R-:W0:Y:S07]  /*0010*/  S2R R0, SR_TID.X ;  /* 0x0000000000007919 */ /* 0x000e2e0000002100 */
[----:B------:R-:W0:Y:S01]  /*0020*/  S2UR UR4, SR_CTAID.X ;  /* 0x00000000000479c3 */ /* 0x000e220000002500 */
[----:B------:R-:W1:Y:S07]  /*0030*/  LDCU.64 UR6, c[0x0][0x388] ;  /* 0x00007100ff0677ac */ /* 0x000e6e0008000a00 */
[----:B------:R-:W0:Y:S02]  /*0040*/  LDC R7, c[0x0][0x360] ;  /* 0x0000d800ff077b82 */ /* 0x000e240000000800 */
[----:B0-----:R-:W-:-:S05]  /*0050*/  IMAD R7, R7, UR4, R0 ;  /* 0x0000000407077c24 */ /* 0x001fca000f8e0200 */
[----:B-1----:R-:W-:-:S04]  /*0060*/  IADD3 R3, PT, PT, R7, UR6, RZ ;  /* 0x0000000607037c10 */ /* 0x002fc8000fffe0ff */
[----:B------:R-:W-:-:S13]  /*0070*/  ISETP.GE.AND P0, PT, R3, UR7, PT ;  /* 0x0000000703007c0c */ /* 0x000fda000bf06270 */
[----:B------:R-:W-:Y:S05]  /*0080*/  @P0 EXIT ;  /* 0x000000000000094d */ /* 0x000fea0003800000 */
[----:B------:R-:W0:Y:S01]  /*0090*/  LDC.64 R4, c[0x0][0x380] ;  /* 0x0000e000ff047b82 */ /* 0x000e220000000a00 */
[----:B------:R-:W1:Y:S01]  /*00a0*/  LDCU.64 UR4, c[0x0][0x358] ;  /* 0x00006b00ff0477ac */ /* 0x000e620008000a00 */
[----:B0-----:R-:W-:-:S04]  /*00b0*/  IMAD.WIDE R2, R3, 0x4, R4 ;  /* 0x0000000403027825 */ /* 0x001fc800078e0204 */
[----:B------:R-:W-:Y:S02]  /*00c0*/  IMAD.WIDE R4, R7, 0x4, R4 ;  /* 0x0000000407047825 */ /* 0x000fe400078e0204 */
[----:B-1----:R-:W2:Y:S04]  /*00d0*/  LDG.E R2, desc[UR4][R2.64] ;  /* 0x0000000402027981 */ /* 0x002ea8000c1e1900 */
[----:B------:R-:W2:Y:S02]  /*00e0*/  LDG.E R7, desc[UR4][R4.64] ;  /* 0x0000000404077981 */ /* 0x000ea4000c1e1900 */
[----:B--2---:R-:W-:-:S05]  /*00f0*/  FADD R7, R2, R7 ;  /* 0x0000000702077221 */ /* 0x004fca0000000000 */
[----:B------:R-:W-:Y:S01]  /*0100*/  STG.E desc[UR4][R4.64], R7 ;  /* 0x0000000704007986 */ /* 0x000fe2000c101904 */
[----:B------:R-:W-:Y:S05]  /*0110*/  EXIT ;  /* 0x000000000000794d */ /* 0x000fea0003800000 */
.L_x_0:
[----:B------:R-:W-:-:S00]  /*0120*/  BRA `(.L_x_0) ;  /* 0xfffffffc00fc7947 */ /* 0x000fc0000383ffff */
[----:B------:R-:W-:-:S00]  /*0130*/  NOP ;  /* 0x0000000000007918 */ /* 0x000fc00000000000 */
        /* <DEDUP_REMOVED lines=12> */
.L_x_1:


//--------------------- .nv.shared.reserved.0     --------------------------
	.section	.nv.shared.reserved.0,"aw",@nobits
	.weak		__nv_reservedSMEM_offset_0_alias
	.size		__nv_reservedSMEM_offset_0_alias, 0, 64
	.other		__nv_reservedSMEM_offset_0_alias,@"STO_CUDA_RESERVED_SHARED STV_DEFAULT"
__nv_reservedSMEM_offset_0_alias:
	.zero		0
	.zero		64


//--------------------- .nv.constant0._Z24reduccion_memoria_globalPfii --------------------------
	.section	.nv.constant0._Z24reduccion_memoria_globalPfii,"a",@progbits
	.sectionflags	@""
	.align	4
.nv.constant0._Z24reduccion_memoria_globalPfii:
	.zero		912


//--------------------- SYMBOLS --------------------------

	.type		.nv.reservedSmem.offset0,@object
	.size		.nv.reservedSmem.offset0,0x4
